//
// Generated by NVIDIA NVVM Compiler
//
// Compiler Build ID: CL-36424714
// Cuda compilation tools, release 13.0, V13.0.88
// Based on NVVM 20.0.0
//

.version 9.0
.target sm_100
.address_size 64

	// .globl	_Z6MatAddPA2_fS0_S0_

.visible .entry _Z6MatAddPA2_fS0_S0_(
	.param .u64 .ptr .align 1 _Z6MatAddPA2_fS0_S0__param_0,
	.param .u64 .ptr .align 1 _Z6MatAddPA2_fS0_S0__param_1,
	.param .u64 .ptr .align 1 _Z6MatAddPA2_fS0_S0__param_2
)
{
	.reg .b32 	%r<3>;
	.reg .b32 	%f<4>;
	.reg .b64 	%rd<15>;

	ld.param.u64 	%rd1, [_Z6MatAddPA2_fS0_S0__param_0];
	ld.param.u64 	%rd2, [_Z6MatAddPA2_fS0_S0__param_1];
	ld.param.u64 	%rd3, [_Z6MatAddPA2_fS0_S0__param_2];
	cvta.to.global.u64 	%rd4, %rd3;
	cvta.to.global.u64 	%rd5, %rd2;
	cvta.to.global.u64 	%rd6, %rd1;
	mov.u32 	%r1, %tid.x;
	mov.u32 	%r2, %tid.y;
	mul.wide.u32 	%rd7, %r1, 8;
	add.s64 	%rd8, %rd6, %rd7;
	mul.wide.u32 	%rd9, %r2, 4;
	add.s64 	%rd10, %rd8, %rd9;
	ld.global.f32 	%f1, [%rd10];
	add.s64 	%rd11, %rd5, %rd7;
	add.s64 	%rd12, %rd11, %rd9;
	ld.global.f32 	%f2, [%rd12];
	add.f32 	%f3, %f1, %f2;
	add.s64 	%rd13, %rd4, %rd7;
	add.s64 	%rd14, %rd13, %rd9;
	st.global.f32 	[%rd14], %f3;
	ret;

}


// ===== COMPILED SASS (sm_100) =====

	.target	sm_100

	.elftype	@"ET_EXEC"


//--------------------- .note.nv.tkinfo           --------------------------
	.section	.note.nv.tkinfo,"",@"SHT_NOTE"
	.sectionflags	@"SHF_NOTE_NV_TKINFO"
	.tkinfo
        /*0018*/ 	.word	0x00000002
        /*0030*/ 	.string	""
        /*0030*/ 	.string	"ptxas"
        /*0030*/ 	.string	"Cuda compilation tools, release 13.0, V13.0.88"
        /*0030*/ 	.string	"Build cuda_13.0.r13.0/compiler.36424714_0"
        /*0030*/ 	.string	"-arch sm_100 -m 64 "



//--------------------- .note.nv.cuinfo           --------------------------
	.section	.note.nv.cuinfo,"",@"SHT_NOTE"
	.sectionflags	@"SHF_NOTE_NV_CUINFO"
        /*0018*/ 	.short	0x0002
        /*001a*/ 	.short	0x0064
        /*001c*/ 	.short	0x0082
	.zero		2


//--------------------- .nv.info                  --------------------------
	.section	.nv.info,"",@"SHT_CUDA_INFO"
	.align	4


	//----- nvinfo : EIATTR_REGCOUNT
	.align		4
        /*0000*/ 	.byte	0x04, 0x2f
        /*0002*/ 	.short	(.L_1 - .L_0)
	.align		4
.L_0:
        /*0004*/ 	.word	index@(_Z6MatAddPA2_fS0_S0_)
        /*0008*/ 	.word	0x0000000e


	//----- nvinfo : EIATTR_FRAME_SIZE
	.align		4
.L_1:
        /*000c*/ 	.byte	0x04, 0x11
        /*000e*/ 	.short	(.L_3 - .L_2)
	.align		4
.L_2:
        /*0010*/ 	.word	index@(_Z6MatAddPA2_fS0_S0_)
        /*0014*/ 	.word	0x00000000


	//----- nvinfo : EIATTR_MIN_STACK_SIZE
	.align		4
.L_3:
        /*0018*/ 	.byte	0x04, 0x12
        /*001a*/ 	.short	(.L_5 - .L_4)
	.align		4
.L_4:
        /*001c*/ 	.word	index@(_Z6MatAddPA2_fS0_S0_)
        /*0020*/ 	.word	0x00000000
.L_5:


//--------------------- .nv.compat                --------------------------
	.section	.nv.compat,"",@"SHT_CUDA_COMPAT_INFO"
	.align	4
        /*0000*/ 	.byte	0x02, 0x09, 0x00, 0x00, 0x02, 0x02, 0x01, 0x00, 0x02, 0x05, 0x05, 0x00, 0x03, 0x07, 0x01, 0x01
        /*0010*/ 	.byte	0x02, 0x03, 0x00, 0x00, 0x02, 0x06, 0x01, 0x00, 0x04, 0x0b, 0x08, 0x00, 0x09, 0x00, 0x00, 0x00
        /*0020*/ 	.byte	0x00, 0x00, 0x00, 0x00


//--------------------- .nv.info._Z6MatAddPA2_fS0_S0_ --------------------------
	.section	.nv.info._Z6MatAddPA2_fS0_S0_,"",@"SHT_CUDA_INFO"
	.sectionflags	@""
	.align	4


	//----- nvinfo : EIATTR_CUDA_API_VERSION
	.align		4
        /*0000*/ 	.byte	0x04, 0x37
        /*0002*/ 	.short	(.L_7 - .L_6)
.L_6:
        /*0004*/ 	.word	0x00000082


	//----- nvinfo : EIATTR_KPARAM_INFO
	.align		4
.L_7:
        /*0008*/ 	.byte	0x04, 0x17
        /*000a*/ 	.short	(.L_9 - .L_8)
.L_8:
        /*000c*/ 	.word	0x00000000
        /*0010*/ 	.short	0x0002
        /*0012*/ 	.short	0x0010
        /*0014*/ 	.byte	0x00, 0xf5, 0x21, 0x00


	//----- nvinfo : EIATTR_KPARAM_INFO
	.align		4
.L_9:
        /*0018*/ 	.byte	0x04, 0x17
        /*001a*/ 	.short	(.L_11 - .L_10)
.L_10:
        /*001c*/ 	.word	0x00000000
        /*0020*/ 	.short	0x0001
        /*0022*/ 	.short	0x0008
        /*0024*/ 	.byte	0x00, 0xf5, 0x21, 0x00


	//----- nvinfo : EIATTR_KPARAM_INFO
	.align		4
.L_11:
        /*0028*/ 	.byte	0x04, 0x17
        /*002a*/ 	.short	(.L_13 - .L_12)
.L_12:
        /*002c*/ 	.word	0x00000000
        /*0030*/ 	.short	0x0000
        /*0032*/ 	.short	0x0000
        /*0034*/ 	.byte	0x00, 0xf5, 0x21, 0x00


	//----- nvinfo : EIATTR_SPARSE_MMA_MASK
	.align		4
.L_13:
        /*0038*/ 	.byte	0x03, 0x50
        /*003a*/ 	.short	0x0000


	//----- nvinfo : EIATTR_MAXREG_COUNT
	.align		4
        /*003c*/ 	.byte	0x03, 0x1b
        /*003e*/ 	.short	0x00ff


	//----- nvinfo : EIATTR_MERCURY_ISA_VERSION
	.align		4
        /*0040*/ 	.byte	0x03, 0x5f
        /*0042*/ 	.short	0x0101


	//----- nvinfo : EIATTR_VRC_CTA_INIT_COUNT
	.align		4
        /*0044*/ 	.byte	0x02, 0x4a
	.zero		1
	.zero		1


	//----- nvinfo : EIATTR_EXIT_INSTR_OFFSETS
	.align		4
        /*0048*/ 	.byte	0x04, 0x1c
        /*004a*/ 	.short	(.L_15 - .L_14)


	//   ....[0]....
.L_14:
        /*004c*/ 	.word	0x00000110


	//----- nvinfo : EIATTR_CBANK_PARAM_SIZE
	.align		4
.L_15:
        /*0050*/ 	.byte	0x03, 0x19
        /*0052*/ 	.short	0x0018


	//----- nvinfo : EIATTR_PARAM_CBANK
	.align		4
        /*0054*/ 	.byte	0x04, 0x0a
        /*0056*/ 	.short	(.L_17 - .L_16)
	.align		4
.L_16:
        /*0058*/ 	.word	index@(.nv.constant0._Z6MatAddPA2_fS0_S0_)
        /*005c*/ 	.short	0x0380
        /*005e*/ 	.short	0x0018


	//----- nvinfo : EIATTR_SW_WAR
	.align		4
.L_17:
        /*0060*/ 	.byte	0x04, 0x36
        /*0062*/ 	.short	(.L_19 - .L_18)
.L_18:
        /*0064*/ 	.word	0x00000008
.L_19:


//--------------------- .nv.callgraph             --------------------------
	.section	.nv.callgraph,"",@"SHT_CUDA_CALLGRAPH"
	.align	4
	.sectionentsize	8
	.align		4
        /*0000*/ 	.word	0x00000000
	.align		4
        /*0004*/ 	.word	0xffffffff
	.align		4
        /*0008*/ 	.word	0x00000000
	.align		4
        /*000c*/ 	.word	0xfffffffe
	.align		4
        /*0010*/ 	.word	0x00000000
	.align		4
        /*0014*/ 	.word	0xfffffffd
	.align		4
        /*0018*/ 	.word	0x00000000
	.align		4
        /*001c*/ 	.word	0xfffffffc


//--------------------- .text._Z6MatAddPA2_fS0_S0_ --------------------------
	.section	.text._Z6MatAddPA2_fS0_S0_,"ax",@progbits
	.align	128
        .global         _Z6MatAddPA2_fS0_S0_
        .type           _Z6MatAddPA2_fS0_S0_,@function
        .size           _Z6MatAddPA2_fS0_S0_,(.L_x_1 - _Z6MatAddPA2_fS0_S0_)
        .other          _Z6MatAddPA2_fS0_S0_,@"STO_CUDA_ENTRY STV_DEFAULT"
_Z6MatAddPA2_fS0_S0_:
.text._Z6MatAddPA2_fS0_S0_:
[----:B------:R-:W-:Y:S01]  /*0000*/  LDC R1, c[0x0][0x37c] ;  /* 0x0000df00ff017b82 */ /* 0x000fe20000000800 */
[----:B------:R-:W0:Y:S07]  /*0010*/  S2R R9, SR_TID.X ;  /* 0x0000000000097919 */ /* 0x000e2e0000002100 */
[----:B------:R-:W0:Y:S01]  /*0020*/  LDC.64 R2, c[0x0][0x380] ;  /* 0x0000e000ff027b82 */ /* 0x000e220000000a00 */
[----:B------:R-:W1:Y:S01]  /*0030*/  LDCU.64 UR4, c[0x0][0x358] ;  /* 0x00006b00ff0477ac */ /* 0x000e620008000a00 */
[----:B------:R-:W2:Y:S06]  /*0040*/  S2R R11, SR_TID.Y ;  /* 0x00000000000b7919 */ /* 0x000eac0000002200 */
[----:B------:R-:W3:Y:S08]  /*0050*/  LDC.64 R4, c[0x0][0x388] ;  /* 0x0000e200ff047b82 */ /* 0x000ef00000000a00 */
[----:B------:R-:W4:Y:S01]  /*0060*/  LDC.64 R6, c[0x0][0x390] ;  /* 0x0000e400ff067b82 */ /* 0x000f220000000a00 */
[----:B0-----:R-:W-:-:S04]  /*0070*/  IMAD.WIDE.U32 R2, R9, 0x8, R2 ;  /* 0x0000000809027825 */ /* 0x001fc800078e0002 */
[----:B---3--:R-:W-:-:S04]  /*0080*/  IMAD.WIDE.U32 R4, R9, 0x8, R4 ;  /* 0x0000000809047825 */ /* 0x008fc800078e0004 */
[----:B--2---:R-:W-:-:S04]  /*0090*/  IMAD.WIDE.U32 R2, R11, 0x4, R2 ;  /* 0x000000040b027825 */ /* 0x004fc800078e0002 */
[----:B------:R-:W-:Y:S02]  /*00a0*/  IMAD.WIDE.U32 R4, R11, 0x4, R4 ;  /* 0x000000040b047825 */ /* 0x000fe400078e0004 */
[----:B-1----:R-:W2:Y:S04]  /*00b0*/  LDG.E R2, desc[UR4][R2.64] ;  /* 0x0000000402027981 */ /* 0x002ea8000c1e1900 */
[----:B------:R-:W2:Y:S01]  /*00c0*/  LDG.E R5, desc[UR4][R4.64] ;  /* 0x0000000404057981 */ /* 0x000ea2000c1e1900 */
[----:B----4-:R-:W-:-:S04]  /*00d0*/  IMAD.WIDE.U32 R6, R9, 0x8, R6 ;  /* 0x0000000809067825 */ /* 0x010fc800078e0006 */
[----:B------:R-:W-:-:S04]  /*00e0*/  IMAD.WIDE.U32 R6, R11, 0x4, R6 ;  /* 0x000000040b067825 */ /* 0x000fc800078e0006 */
[----:B--2---:R-:W-:-:S05]  /*00f0*/  FADD R9, R2, R5 ;  /* 0x0000000502097221 */ /* 0x004fca0000000000 */
[----:B------:R-:W-:Y:S01]  /*0100*/  STG.E desc[UR4][R6.64], R9 ;  /* 0x0000000906007986 */ /* 0x000fe2000c101904 */
[----:B------:R-:W-:Y:S05]  /*0110*/  EXIT ;  /* 0x000000000000794d */ /* 0x000fea0003800000 */
.L_x_0:
[----:B------:R-:W-:-:S00]  /*0120*/  BRA `(.L_x_0) ;  /* 0xfffffffc00fc7947 */ /* 0x000fc0000383ffff */
[----:B------:R-:W-:-:S00]  /*0130*/  NOP ;  /* 0x0000000000007918 */ /* 0x000fc00000000000 */
        /* <DEDUP_REMOVED lines=12> */
.L_x_1:


//--------------------- .nv.shared.reserved.0     --------------------------
	.section	.nv.shared.reserved.0,"aw",@nobits
	.weak		__nv_reservedSMEM_offset_0_alias
	.size		__nv_reservedSMEM_offset_0_alias, 0, 64
	.other		__nv_reservedSMEM_offset_0_alias,@"STO_CUDA_RESERVED_SHARED STV_DEFAULT"
__nv_reservedSMEM_offset_0_alias:
	.zero		0
	.zero		64


//--------------------- .nv.constant0._Z6MatAddPA2_fS0_S0_ --------------------------
	.section	.nv.constant0._Z6MatAddPA2_fS0_S0_,"a",@progbits
	.sectionflags	@""
	.align	4
.nv.constant0._Z6MatAddPA2_fS0_S0_:
	.zero		920


//--------------------- SYMBOLS --------------------------

	.type		.nv.reservedSmem.offset0,@object
	.size		.nv.reservedSmem.offset0,0x4
